//
// Generated by NVIDIA NVVM Compiler
//
// Compiler Build ID: CL-36424714
// Cuda compilation tools, release 13.0, V13.0.88
// Based on NVVM 20.0.0
//

.version 9.0
.target sm_100
.address_size 64

	// .globl	_Z17histrogram_atomicPiS_
// _ZZ16histogram_sharedPiS_E3shr has been demoted

.visible .entry _Z17histrogram_atomicPiS_(
	.param .u64 .ptr .align 1 _Z17histrogram_atomicPiS__param_0,
	.param .u64 .ptr .align 1 _Z17histrogram_atomicPiS__param_1
)
{
	.reg .pred 	%p<2>;
	.reg .b32 	%r<8>;
	.reg .b64 	%rd<9>;

	ld.param.u64 	%rd1, [_Z17histrogram_atomicPiS__param_0];
	ld.param.u64 	%rd2, [_Z17histrogram_atomicPiS__param_1];
	mov.u32 	%r2, %tid.x;
	mov.u32 	%r3, %ctaid.x;
	mov.u32 	%r4, %ntid.x;
	mad.lo.s32 	%r1, %r3, %r4, %r2;
	setp.gt.s32 	%p1, %r1, 511;
	@%p1 bra 	$L__BB0_2;
	cvta.to.global.u64 	%rd3, %rd1;
	cvta.to.global.u64 	%rd4, %rd2;
	mul.wide.s32 	%rd5, %r1, 4;
	add.s64 	%rd6, %rd3, %rd5;
	ld.global.u32 	%r5, [%rd6];
	mul.wide.s32 	%rd7, %r5, 4;
	add.s64 	%rd8, %rd4, %rd7;
	ld.global.u32 	%r6, [%rd8];
	add.s32 	%r7, %r6, 1;
	st.global.u32 	[%rd8], %r7;
	bar.sync 	0;
$L__BB0_2:
	ret;

}
	// .globl	_Z16histogram_sharedPiS_
.visible .entry _Z16histogram_sharedPiS_(
	.param .u64 .ptr .align 1 _Z16histogram_sharedPiS__param_0,
	.param .u64 .ptr .align 1 _Z16histogram_sharedPiS__param_1
)
{
	.reg .pred 	%p<2>;
	.reg .b32 	%r<16>;
	.reg .b64 	%rd<9>;
	// demoted variable
	.shared .align 4 .b8 _ZZ16histogram_sharedPiS_E3shr[40];
	ld.param.u64 	%rd1, [_Z16histogram_sharedPiS__param_0];
	ld.param.u64 	%rd2, [_Z16histogram_sharedPiS__param_1];
	mov.u32 	%r1, %tid.x;
	mov.u32 	%r4, %ctaid.x;
	mov.u32 	%r5, %ntid.x;
	mad.lo.s32 	%r2, %r4, %r5, %r1;
	shl.b32 	%r6, %r1, 2;
	mov.u32 	%r7, _ZZ16histogram_sharedPiS_E3shr;
	add.s32 	%r3, %r7, %r6;
	mov.b32 	%r8, 0;
	st.shared.u32 	[%r3], %r8;
	bar.sync 	0;
	setp.gt.s32 	%p1, %r2, 511;
	@%p1 bra 	$L__BB1_2;
	cvta.to.global.u64 	%rd3, %rd1;
	mul.wide.s32 	%rd4, %r2, 4;
	add.s64 	%rd5, %rd3, %rd4;
	ld.global.u32 	%r9, [%rd5];
	shl.b32 	%r10, %r9, 2;
	add.s32 	%r12, %r7, %r10;
	atom.shared.add.u32 	%r13, [%r12], 1;
$L__BB1_2:
	cvta.to.global.u64 	%rd6, %rd2;
	bar.sync 	0;
	mul.wide.u32 	%rd7, %r1, 4;
	add.s64 	%rd8, %rd6, %rd7;
	ld.shared.u32 	%r14, [%r3];
	atom.global.add.u32 	%r15, [%rd8], %r14;
	ret;

}


// ===== COMPILED SASS (sm_100) =====

	.target	sm_100

	.elftype	@"ET_EXEC"


//--------------------- .note.nv.tkinfo           --------------------------
	.section	.note.nv.tkinfo,"",@"SHT_NOTE"
	.sectionflags	@"SHF_NOTE_NV_TKINFO"
	.tkinfo
        /*0018*/ 	.word	0x00000002
        /*0030*/ 	.string	""
        /*0030*/ 	.string	"ptxas"
        /*0030*/ 	.string	"Cuda compilation tools, release 13.0, V13.0.88"
        /*0030*/ 	.string	"Build cuda_13.0.r13.0/compiler.36424714_0"
        /*0030*/ 	.string	"-arch sm_100 -m 64 "



//--------------------- .note.nv.cuinfo           --------------------------
	.section	.note.nv.cuinfo,"",@"SHT_NOTE"
	.sectionflags	@"SHF_NOTE_NV_CUINFO"
        /*0018*/ 	.short	0x0002
        /*001a*/ 	.short	0x0064
        /*001c*/ 	.short	0x0082
	.zero		2


//--------------------- .nv.info                  --------------------------
	.section	.nv.info,"",@"SHT_CUDA_INFO"
	.align	4


	//----- nvinfo : EIATTR_REGCOUNT
	.align		4
        /*0000*/ 	.byte	0x04, 0x2f
        /*0002*/ 	.short	(.L_1 - .L_0)
	.align		4
.L_0:
        /*0004*/ 	.word	index@(_Z17histrogram_atomicPiS_)
        /*0008*/ 	.word	0x0000000a


	//----- nvinfo : EIATTR_FRAME_SIZE
	.align		4
.L_1:
        /*000c*/ 	.byte	0x04, 0x11
        /*000e*/ 	.short	(.L_3 - .L_2)
	.align		4
.L_2:
        /*0010*/ 	.word	index@(_Z17histrogram_atomicPiS_)
        /*0014*/ 	.word	0x00000000


	//----- nvinfo : EIATTR_REGCOUNT
	.align		4
.L_3:
        /*0018*/ 	.byte	0x04, 0x2f
        /*001a*/ 	.short	(.L_5 - .L_4)
	.align		4
.L_4:
        /*001c*/ 	.word	index@(_Z16histogram_sharedPiS_)
        /*0020*/ 	.word	0x0000000a


	//----- nvinfo : EIATTR_FRAME_SIZE
	.align		4
.L_5:
        /*0024*/ 	.byte	0x04, 0x11
        /*0026*/ 	.short	(.L_7 - .L_6)
	.align		4
.L_6:
        /*0028*/ 	.word	index@(_Z16histogram_sharedPiS_)
        /*002c*/ 	.word	0x00000000


	//----- nvinfo : EIATTR_MIN_STACK_SIZE
	.align		4
.L_7:
        /*0030*/ 	.byte	0x04, 0x12
        /*0032*/ 	.short	(.L_9 - .L_8)
	.align		4
.L_8:
        /*0034*/ 	.word	index@(_Z16histogram_sharedPiS_)
        /*0038*/ 	.word	0x00000000


	//----- nvinfo : EIATTR_MIN_STACK_SIZE
	.align		4
.L_9:
        /*003c*/ 	.byte	0x04, 0x12
        /*003e*/ 	.short	(.L_11 - .L_10)
	.align		4
.L_10:
        /*0040*/ 	.word	index@(_Z17histrogram_atomicPiS_)
        /*0044*/ 	.word	0x00000000
.L_11:


//--------------------- .nv.compat                --------------------------
	.section	.nv.compat,"",@"SHT_CUDA_COMPAT_INFO"
	.align	4
        /*0000*/ 	.byte	0x02, 0x09, 0x00, 0x00, 0x02, 0x02, 0x01, 0x00, 0x02, 0x05, 0x05, 0x00, 0x03, 0x07, 0x01, 0x01
        /*0010*/ 	.byte	0x02, 0x03, 0x00, 0x00, 0x02, 0x06, 0x01, 0x00, 0x04, 0x0b, 0x08, 0x00, 0x09, 0x00, 0x00, 0x00
        /*0020*/ 	.byte	0x00, 0x00, 0x00, 0x00


//--------------------- .nv.info._Z16histogram_sharedPiS_ --------------------------
	.section	.nv.info._Z16histogram_sharedPiS_,"",@"SHT_CUDA_INFO"
	.sectionflags	@""
	.align	4


	//----- nvinfo : EIATTR_CUDA_API_VERSION
	.align		4
        /*0000*/ 	.byte	0x04, 0x37
        /*0002*/ 	.short	(.L_13 - .L_12)
.L_12:
        /*0004*/ 	.word	0x00000082


	//----- nvinfo : EIATTR_KPARAM_INFO
	.align		4
.L_13:
        /*0008*/ 	.byte	0x04, 0x17
        /*000a*/ 	.short	(.L_15 - .L_14)
.L_14:
        /*000c*/ 	.word	0x00000000
        /*0010*/ 	.short	0x0001
        /*0012*/ 	.short	0x0008
        /*0014*/ 	.byte	0x00, 0xf5, 0x21, 0x00


	//----- nvinfo : EIATTR_KPARAM_INFO
	.align		4
.L_15:
        /*0018*/ 	.byte	0x04, 0x17
        /*001a*/ 	.short	(.L_17 - .L_16)
.L_16:
        /*001c*/ 	.word	0x00000000
        /*0020*/ 	.short	0x0000
        /*0022*/ 	.short	0x0000
        /*0024*/ 	.byte	0x00, 0xf5, 0x21, 0x00


	//----- nvinfo : EIATTR_SPARSE_MMA_MASK
	.align		4
.L_17:
        /*0028*/ 	.byte	0x03, 0x50
        /*002a*/ 	.short	0x0000


	//----- nvinfo : EIATTR_MAXREG_COUNT
	.align		4
        /*002c*/ 	.byte	0x03, 0x1b
        /*002e*/ 	.short	0x00ff


	//----- nvinfo : EIATTR_NUM_BARRIERS
	.align		4
        /*0030*/ 	.byte	0x02, 0x4c
        /*0032*/ 	.byte	0x01
	.zero		1


	//----- nvinfo : EIATTR_MERCURY_ISA_VERSION
	.align		4
        /*0034*/ 	.byte	0x03, 0x5f
        /*0036*/ 	.short	0x0101


	//----- nvinfo : EIATTR_VRC_CTA_INIT_COUNT
	.align		4
        /*0038*/ 	.byte	0x02, 0x4a
	.zero		1
	.zero		1


	//----- nvinfo : EIATTR_EXIT_INSTR_OFFSETS
	.align		4
        /*003c*/ 	.byte	0x04, 0x1c
        /*003e*/ 	.short	(.L_19 - .L_18)


	//   ....[0]....
.L_18:
        /*0040*/ 	.word	0x000001a0


	//----- nvinfo : EIATTR_CRS_STACK_SIZE
	.align		4
.L_19:
        /*0044*/ 	.byte	0x04, 0x1e
        /*0046*/ 	.short	(.L_21 - .L_20)
.L_20:
        /*0048*/ 	.word	0x00000000


	//----- nvinfo : EIATTR_CBANK_PARAM_SIZE
	.align		4
.L_21:
        /*004c*/ 	.byte	0x03, 0x19
        /*004e*/ 	.short	0x0010


	//----- nvinfo : EIATTR_PARAM_CBANK
	.align		4
        /*0050*/ 	.byte	0x04, 0x0a
        /*0052*/ 	.short	(.L_23 - .L_22)
	.align		4
.L_22:
        /*0054*/ 	.word	index@(.nv.constant0._Z16histogram_sharedPiS_)
        /*0058*/ 	.short	0x0380
        /*005a*/ 	.short	0x0010


	//----- nvinfo : EIATTR_SW_WAR
	.align		4
.L_23:
        /*005c*/ 	.byte	0x04, 0x36
        /*005e*/ 	.short	(.L_25 - .L_24)
.L_24:
        /*0060*/ 	.word	0x00000008
.L_25:


//--------------------- .nv.info._Z17histrogram_atomicPiS_ --------------------------
	.section	.nv.info._Z17histrogram_atomicPiS_,"",@"SHT_CUDA_INFO"
	.sectionflags	@""
	.align	4


	//----- nvinfo : EIATTR_CUDA_API_VERSION
	.align		4
        /*0000*/ 	.byte	0x04, 0x37
        /*0002*/ 	.short	(.L_27 - .L_26)
.L_26:
        /*0004*/ 	.word	0x00000082


	//----- nvinfo : EIATTR_KPARAM_INFO
	.align		4
.L_27:
        /*0008*/ 	.byte	0x04, 0x17
        /*000a*/ 	.short	(.L_29 - .L_28)
.L_28:
        /*000c*/ 	.word	0x00000000
        /*0010*/ 	.short	0x0001
        /*0012*/ 	.short	0x0008
        /*0014*/ 	.byte	0x00, 0xf5, 0x21, 0x00


	//----- nvinfo : EIATTR_KPARAM_INFO
	.align		4
.L_29:
        /*0018*/ 	.byte	0x04, 0x17
        /*001a*/ 	.short	(.L_31 - .L_30)
.L_30:
        /*001c*/ 	.word	0x00000000
        /*0020*/ 	.short	0x0000
        /*0022*/ 	.short	0x0000
        /*0024*/ 	.byte	0x00, 0xf5, 0x21, 0x00


	//----- nvinfo : EIATTR_SPARSE_MMA_MASK
	.align		4
.L_31:
        /*0028*/ 	.byte	0x03, 0x50
        /*002a*/ 	.short	0x0000


	//----- nvinfo : EIATTR_MAXREG_COUNT
	.align		4
        /*002c*/ 	.byte	0x03, 0x1b
        /*002e*/ 	.short	0x00ff


	//----- nvinfo : EIATTR_NUM_BARRIERS
	.align		4
        /*0030*/ 	.byte	0x02, 0x4c
        /*0032*/ 	.byte	0x01
	.zero		1


	//----- nvinfo : EIATTR_MERCURY_ISA_VERSION
	.align		4
        /*0034*/ 	.byte	0x03, 0x5f
        /*0036*/ 	.short	0x0101


	//----- nvinfo : EIATTR_VRC_CTA_INIT_COUNT
	.align		4
        /*0038*/ 	.byte	0x02, 0x4a
	.zero		1
	.zero		1


	//----- nvinfo : EIATTR_EXIT_INSTR_OFFSETS
	.align		4
        /*003c*/ 	.byte	0x04, 0x1c
        /*003e*/ 	.short	(.L_33 - .L_32)


	//   ....[0]....
.L_32:
        /*0040*/ 	.word	0x00000060


	//   ....[1]....
        /*0044*/ 	.word	0x00000110


	//----- nvinfo : EIATTR_CBANK_PARAM_SIZE
	.align		4
.L_33:
        /*0048*/ 	.byte	0x03, 0x19
        /*004a*/ 	.short	0x0010


	//----- nvinfo : EIATTR_PARAM_CBANK
	.align		4
        /*004c*/ 	.byte	0x04, 0x0a
        /*004e*/ 	.short	(.L_35 - .L_34)
	.align		4
.L_34:
        /*0050*/ 	.word	index@(.nv.constant0._Z17histrogram_atomicPiS_)
        /*0054*/ 	.short	0x0380
        /*0056*/ 	.short	0x0010


	//----- nvinfo : EIATTR_SW_WAR
	.align		4
.L_35:
        /*0058*/ 	.byte	0x04, 0x36
        /*005a*/ 	.short	(.L_37 - .L_36)
.L_36:
        /*005c*/ 	.word	0x00000008
.L_37:


//--------------------- .nv.callgraph             --------------------------
	.section	.nv.callgraph,"",@"SHT_CUDA_CALLGRAPH"
	.align	4
	.sectionentsize	8
	.align		4
        /*0000*/ 	.word	0x00000000
	.align		4
        /*0004*/ 	.word	0xffffffff
	.align		4
        /*0008*/ 	.word	0x00000000
	.align		4
        /*000c*/ 	.word	0xfffffffe
	.align		4
        /*0010*/ 	.word	0x00000000
	.align		4
        /*0014*/ 	.word	0xfffffffd
	.align		4
        /*0018*/ 	.word	0x00000000
	.align		4
        /*001c*/ 	.word	0xfffffffc


//--------------------- .text._Z16histogram_sharedPiS_ --------------------------
	.section	.text._Z16histogram_sharedPiS_,"ax",@progbits
	.align	128
        .global         _Z16histogram_sharedPiS_
        .type           _Z16histogram_sharedPiS_,@function
        .size           _Z16histogram_sharedPiS_,(.L_x_4 - _Z16histogram_sharedPiS_)
        .other          _Z16histogram_sharedPiS_,@"STO_CUDA_ENTRY STV_DEFAULT"
_Z16histogram_sharedPiS_:
.text._Z16histogram_sharedPiS_:
[----:B------:R-:W-:Y:S01]  /*0000*/  LDC R1, c[0x0][0x37c] ;  /* 0x0000df00ff017b82 */ /* 0x000fe20000000800 */
[----:B------:R-:W0:Y:S07]  /*0010*/  S2R R7, SR_TID.X ;  /* 0x0000000000077919 */ /* 0x000e2e0000002100 */
[----:B------:R-:W0:Y:S01]  /*0020*/  S2UR UR6, SR_CTAID.X ;  /* 0x00000000000679c3 */ /* 0x000e220000002500 */
[----:B------:R-:W-:Y:S01]  /*0030*/  UMOV UR4, 0x400 ;  /* 0x0000040000047882 */ /* 0x000fe20000000000 */
[----:B------:R-:W-:Y:S06]  /*0040*/  BSSY.RECONVERGENT B0, `(.L_x_0) ;  /* 0x0000010000007945 */ /* 0x000fec0003800200 */
[----:B------:R-:W0:Y:S08]  /*0050*/  LDC R0, c[0x0][0x360] ;  /* 0x0000d800ff007b82 */ /* 0x000e300000000800 */
[----:B------:R-:W1:Y:S01]  /*0060*/  S2UR UR5, SR_CgaCtaId ;  /* 0x00000000000579c3 */ /* 0x000e620000008800 */
[----:B0-----:R-:W-:Y:S01]  /*0070*/  IMAD R5, R0, UR6, R7 ;  /* 0x0000000600057c24 */ /* 0x001fe2000f8e0207 */
[----:B------:R-:W0:Y:S04]  /*0080*/  LDCU.64 UR6, c[0x0][0x358] ;  /* 0x00006b00ff0677ac */ /* 0x000e280008000a00 */
[----:B------:R-:W-:Y:S01]  /*0090*/  ISETP.GT.AND P0, PT, R5, 0x1ff, PT ;  /* 0x000001ff0500780c */ /* 0x000fe20003f04270 */
[----:B-1----:R-:W-:-:S06]  /*00a0*/  ULEA UR4, UR5, UR4, 0x18 ;  /* 0x0000000405047291 */ /* 0x002fcc000f8ec0ff */
[----:B------:R-:W-:-:S05]  /*00b0*/  LEA R0, R7, UR4, 0x2 ;  /* 0x0000000407007c11 */ /* 0x000fca000f8e10ff */
[----:B------:R1:W-:Y:S01]  /*00c0*/  STS [R0], RZ ;  /* 0x000000ff00007388 */ /* 0x0003e20000000800 */
[----:B------:R-:W-:Y:S06]  /*00d0*/  BAR.SYNC.DEFER_BLOCKING 0x0 ;  /* 0x0000000000007b1d */ /* 0x000fec0000010000 */
[----:B0-----:R-:W-:Y:S05]  /*00e0*/  @P0 BRA `(.L_x_1) ;  /* 0x0000000000140947 */ /* 0x001fea0003800000 */
[----:B------:R-:W0:Y:S02]  /*00f0*/  LDC.64 R2, c[0x0][0x380] ;  /* 0x0000e000ff027b82 */ /* 0x000e240000000a00 */
[----:B0-----:R-:W-:-:S06]  /*0100*/  IMAD.WIDE R2, R5, 0x4, R2 ;  /* 0x0000000405027825 */ /* 0x001fcc00078e0202 */
[----:B------:R-:W2:Y:S02]  /*0110*/  LDG.E R2, desc[UR6][R2.64] ;  /* 0x0000000602027981 */ /* 0x000ea4000c1e1900 */
[----:B--2---:R-:W-:-:S05]  /*0120*/  LEA R4, R2, UR4, 0x2 ;  /* 0x0000000402047c11 */ /* 0x004fca000f8e10ff */
[----:B------:R0:W-:Y:S02]  /*0130*/  ATOMS.POPC.INC.32 RZ, [R4+URZ] ;  /* 0x0000000004ff7f8c */ /* 0x0001e4000d8000ff */
.L_x_1:
[----:B------:R-:W-:Y:S05]  /*0140*/  BSYNC.RECONVERGENT B0 ;  /* 0x0000000000007941 */ /* 0x000fea0003800200 */
.L_x_0:
[----:B------:R-:W-:Y:S08]  /*0150*/  BAR.SYNC.DEFER_BLOCKING 0x0 ;  /* 0x0000000000007b1d */ /* 0x000ff00000010000 */
[----:B------:R-:W2:Y:S01]  /*0160*/  LDC.64 R2, c[0x0][0x388] ;  /* 0x0000e200ff027b82 */ /* 0x000ea20000000a00 */
[----:B------:R-:W3:Y:S01]  /*0170*/  LDS R5, [R0] ;  /* 0x0000000000057984 */ /* 0x000ee20000000800 */
[----:B--2---:R-:W-:-:S05]  /*0180*/  IMAD.WIDE.U32 R2, R7, 0x4, R2 ;  /* 0x0000000407027825 */ /* 0x004fca00078e0002 */
[----:B---3--:R-:W-:Y:S01]  /*0190*/  REDG.E.ADD.STRONG.GPU desc[UR6][R2.64], R5 ;  /* 0x000000050200798e */ /* 0x008fe2000c12e106 */
[----:B------:R-:W-:Y:S05]  /*01a0*/  EXIT ;  /* 0x000000000000794d */ /* 0x000fea0003800000 */
.L_x_2:
[----:B------:R-:W-:-:S00]  /*01b0*/  BRA `(.L_x_2) ;  /* 0xfffffffc00fc7947 */ /* 0x000fc0000383ffff */
[----:B------:R-:W-:-:S00]  /*01c0*/  NOP ;  /* 0x0000000000007918 */ /* 0x000fc00000000000 */
        /* <DEDUP_REMOVED lines=11> */
.L_x_4:


//--------------------- .text._Z17histrogram_atomicPiS_ --------------------------
	.section	.text._Z17histrogram_atomicPiS_,"ax",@progbits
	.align	128
        .global         _Z17histrogram_atomicPiS_
        .type           _Z17histrogram_atomicPiS_,@function
        .size           _Z17histrogram_atomicPiS_,(.L_x_5 - _Z17histrogram_atomicPiS_)
        .other          _Z17histrogram_atomicPiS_,@"STO_CUDA_ENTRY STV_DEFAULT"
_Z17histrogram_atomicPiS_:
.text._Z17histrogram_atomicPiS_:
[----:B------:R-:W-:Y:S01]  /*0000*/  LDC R1, c[0x0][0x37c] ;  /* 0x0000df00ff017b82 */ /* 0x000fe20000000800 */
[----:B------:R-:W0:Y:S07]  /*0010*/  S2R R5, SR_TID.X ;  /* 0x0000000000057919 */ /* 0x000e2e0000002100 */
[----:B------:R-:W0:Y:S08]  /*0020*/  S2UR UR4, SR_CTAID.X ;  /* 0x00000000000479c3 */ /* 0x000e300000002500 */
[----:B------:R-:W0:Y:S02]  /*0030*/  LDC R0, c[0x0][0x360] ;  /* 0x0000d800ff007b82 */ /* 0x000e240000000800 */
[----:B0-----:R-:W-:-:S05]  /*0040*/  IMAD R5, R0, UR4, R5 ;  /* 0x0000000400057c24 */ /* 0x001fca000f8e0205 */
[----:B------:R-:W-:-:S13]  /*0050*/  ISETP.GT.AND P0, PT, R5, 0x1ff, PT ;  /* 0x000001ff0500780c */ /* 0x000fda0003f04270 */
[----:B------:R-:W-:Y:S05]  /*0060*/  @P0 EXIT ;  /* 0x000000000000094d */ /* 0x000fea0003800000 */
[----:B------:R-:W0:Y:S01]  /*0070*/  LDC.64 R2, c[0x0][0x380] ;  /* 0x0000e000ff027b82 */ /* 0x000e220000000a00 */
[----:B------:R-:W1:Y:S01]  /*0080*/  LDCU.64 UR4, c[0x0][0x358] ;  /* 0x00006b00ff0477ac */ /* 0x000e620008000a00 */
[----:B0-----:R-:W-:-:S06]  /*0090*/  IMAD.WIDE R2, R5, 0x4, R2 ;  /* 0x0000000405027825 */ /* 0x001fcc00078e0202 */
[----:B------:R-:W0:Y:S01]  /*00a0*/  LDC.64 R4, c[0x0][0x388] ;  /* 0x0000e200ff047b82 */ /* 0x000e220000000a00 */
[----:B-1----:R-:W0:Y:S02]  /*00b0*/  LDG.E R3, desc[UR4][R2.64] ;  /* 0x0000000402037981 */ /* 0x002e24000c1e1900 */
[----:B0-----:R-:W-:-:S05]  /*00c0*/  IMAD.WIDE R4, R3, 0x4, R4 ;  /* 0x0000000403047825 */ /* 0x001fca00078e0204 */
[----:B------:R-:W2:Y:S02]  /*00d0*/  LDG.E R0, desc[UR4][R4.64] ;  /* 0x0000000404007981 */ /* 0x000ea4000c1e1900 */
[----:B--2---:R-:W-:-:S05]  /*00e0*/  IADD3 R7, PT, PT, R0, 0x1, RZ ;  /* 0x0000000100077810 */ /* 0x004fca0007ffe0ff */
[----:B------:R-:W-:Y:S01]  /*00f0*/  STG.E desc[UR4][R4.64], R7 ;  /* 0x0000000704007986 */ /* 0x000fe2000c101904 */
[----:B------:R-:W-:Y:S06]  /*0100*/  BAR.SYNC.DEFER_BLOCKING 0x0 ;  /* 0x0000000000007b1d */ /* 0x000fec0000010000 */
[----:B------:R-:W-:Y:S05]  /*0110*/  EXIT ;  /* 0x000000000000794d */ /* 0x000fea0003800000 */
.L_x_3:
        /* <DEDUP_REMOVED lines=14> */
.L_x_5:


//--------------------- .nv.shared._Z16histogram_sharedPiS_ --------------------------
	.section	.nv.shared._Z16histogram_sharedPiS_,"aw",@nobits
	.sectionflags	@""
	.align	4
.nv.shared._Z16histogram_sharedPiS_:
	.zero		1064


//--------------------- .nv.shared.reserved.0     --------------------------
	.section	.nv.shared.reserved.0,"aw",@nobits
	.weak		__nv_reservedSMEM_offset_0_alias
	.size		__nv_reservedSMEM_offset_0_alias, 0, 64
	.other		__nv_reservedSMEM_offset_0_alias,@"STO_CUDA_RESERVED_SHARED STV_DEFAULT"
__nv_reservedSMEM_offset_0_alias:
	.zero		0
	.zero		64


//--------------------- .nv.constant0._Z16histogram_sharedPiS_ --------------------------
	.section	.nv.constant0._Z16histogram_sharedPiS_,"a",@progbits
	.sectionflags	@""
	.align	4
.nv.constant0._Z16histogram_sharedPiS_:
	.zero		912


//--------------------- .nv.constant0._Z17histrogram_atomicPiS_ --------------------------
	.section	.nv.constant0._Z17histrogram_atomicPiS_,"a",@progbits
	.sectionflags	@""
	.align	4
.nv.constant0._Z17histrogram_atomicPiS_:
	.zero		912


//--------------------- SYMBOLS --------------------------

	.type		.nv.reservedSmem.offset0,@object
	.size		.nv.reservedSmem.offset0,0x4
	.type		.nv.reservedSmem.cap,@object
	.size		.nv.reservedSmem.cap,0x4
